//
// Generated by NVIDIA NVVM Compiler
//
// Compiler Build ID: CL-36424714
// Cuda compilation tools, release 13.0, V13.0.88
// Based on NVVM 20.0.0
//

.version 9.0
.target sm_100
.address_size 64

	// .globl	_Z10convKernel7Matrix37Matrix4S_

.visible .entry _Z10convKernel7Matrix37Matrix4S_(
	.param .align 8 .b8 _Z10convKernel7Matrix37Matrix4S__param_0[24],
	.param .align 8 .b8 _Z10convKernel7Matrix37Matrix4S__param_1[24],
	.param .align 8 .b8 _Z10convKernel7Matrix37Matrix4S__param_2[24]
)
{
	.reg .pred 	%p<13>;
	.reg .b32 	%r<151>;
	.reg .b64 	%rd<61>;
	.reg .b64 	%fd<75>;

	ld.param.u64 	%rd5, [_Z10convKernel7Matrix37Matrix4S__param_2+16];
	ld.param.u32 	%r68, [_Z10convKernel7Matrix37Matrix4S__param_2+8];
	ld.param.u64 	%rd3, [_Z10convKernel7Matrix37Matrix4S__param_0+16];
	ld.param.u32 	%r61, [_Z10convKernel7Matrix37Matrix4S__param_0+8];
	ld.param.v2.u32 	{%r59, %r60}, [_Z10convKernel7Matrix37Matrix4S__param_0];
	ld.param.u64 	%rd4, [_Z10convKernel7Matrix37Matrix4S__param_1+16];
	ld.param.v2.u32 	{%r64, %r65}, [_Z10convKernel7Matrix37Matrix4S__param_1+8];
	ld.param.v2.u32 	{%r62, %r63}, [_Z10convKernel7Matrix37Matrix4S__param_1];
	ld.param.v2.u32 	{%r66, %r67}, [_Z10convKernel7Matrix37Matrix4S__param_2];
	cvta.to.global.u64 	%rd1, %rd4;
	mov.u32 	%r69, %ctaid.x;
	mov.u32 	%r70, %ntid.x;
	mov.u32 	%r71, %tid.x;
	mad.lo.s32 	%r4, %r69, %r70, %r71;
	mov.u32 	%r72, %ctaid.y;
	mov.u32 	%r73, %ntid.y;
	mov.u32 	%r74, %tid.y;
	mad.lo.s32 	%r5, %r72, %r73, %r74;
	mov.u32 	%r75, %ctaid.z;
	mov.u32 	%r76, %ntid.z;
	mov.u32 	%r77, %tid.z;
	mad.lo.s32 	%r6, %r75, %r76, %r77;
	setp.lt.s32 	%p1, %r66, 1;
	mov.f64 	%fd73, 0d0000000000000000;
	@%p1 bra 	$L__BB0_17;
	cvta.to.global.u64 	%rd2, %rd5;
	min.s32 	%r78, %r65, %r64;
	setp.lt.s32 	%p2, %r78, 1;
	@%p2 bra 	$L__BB0_17;
	and.b32  	%r8, %r64, 7;
	and.b32  	%r9, %r64, 3;
	and.b32  	%r10, %r64, 2147483640;
	shl.b32 	%r11, %r65, 3;
	neg.s32 	%r12, %r10;
	shl.b32 	%r13, %r67, 3;
	mov.b32 	%r136, 0;
	mov.f64 	%fd73, 0d0000000000000000;
	mul.wide.s32 	%rd52, %r67, 8;
$L__BB0_3:
	mad.lo.s32 	%r81, %r63, %r6, %r136;
	mad.lo.s32 	%r15, %r81, %r64, %r64;
	mad.lo.s32 	%r16, %r136, %r68, %r4;
	add.s32 	%r82, %r15, -2;
	mul.lo.s32 	%r17, %r65, %r82;
	add.s32 	%r83, %r15, -1;
	mul.lo.s32 	%r18, %r65, %r83;
	mov.b32 	%r137, 0;
$L__BB0_4:
	setp.lt.u32 	%p3, %r64, 8;
	not.b32 	%r20, %r137;
	add.s32 	%r21, %r65, %r20;
	add.s32 	%r22, %r137, %r5;
	mov.b32 	%r149, 0;
	@%p3 bra 	$L__BB0_7;
	add.s32 	%r85, %r15, -7;
	mul.lo.s32 	%r86, %r65, %r85;
	sub.s32 	%r147, %r86, %r137;
	add.s32 	%r87, %r15, -6;
	mul.lo.s32 	%r88, %r65, %r87;
	sub.s32 	%r146, %r88, %r137;
	add.s32 	%r89, %r15, -5;
	mul.lo.s32 	%r90, %r65, %r89;
	sub.s32 	%r145, %r90, %r137;
	add.s32 	%r91, %r15, -4;
	mul.lo.s32 	%r92, %r65, %r91;
	sub.s32 	%r144, %r92, %r137;
	add.s32 	%r93, %r15, -3;
	mul.lo.s32 	%r94, %r65, %r93;
	sub.s32 	%r143, %r94, %r137;
	sub.s32 	%r142, %r17, %r137;
	sub.s32 	%r141, %r18, %r137;
	mad.lo.s32 	%r95, %r67, %r16, %r5;
	add.s32 	%r139, %r95, %r137;
	mul.lo.s32 	%r96, %r64, %r65;
	mad.lo.s32 	%r98, %r96, %r81, %r96;
	sub.s32 	%r138, %r98, %r137;
	mov.u32 	%r140, %r12;
$L__BB0_6:
	.pragma "nounroll";
	add.s32 	%r99, %r138, -1;
	mul.wide.s32 	%rd6, %r99, 8;
	add.s64 	%rd7, %rd1, %rd6;
	ld.global.f64 	%fd20, [%rd7];
	mul.wide.s32 	%rd8, %r139, 8;
	add.s64 	%rd9, %rd2, %rd8;
	ld.global.f64 	%fd21, [%rd9];
	fma.rn.f64 	%fd22, %fd20, %fd21, %fd73;
	add.s32 	%r100, %r141, -1;
	mul.wide.s32 	%rd10, %r100, 8;
	add.s64 	%rd11, %rd1, %rd10;
	ld.global.f64 	%fd23, [%rd11];
	add.s64 	%rd13, %rd9, %rd52;
	ld.global.f64 	%fd24, [%rd13];
	fma.rn.f64 	%fd25, %fd23, %fd24, %fd22;
	add.s32 	%r101, %r142, -1;
	mul.wide.s32 	%rd14, %r101, 8;
	add.s64 	%rd15, %rd1, %rd14;
	ld.global.f64 	%fd26, [%rd15];
	add.s64 	%rd16, %rd13, %rd52;
	ld.global.f64 	%fd27, [%rd16];
	fma.rn.f64 	%fd28, %fd26, %fd27, %fd25;
	add.s32 	%r102, %r143, -1;
	mul.wide.s32 	%rd17, %r102, 8;
	add.s64 	%rd18, %rd1, %rd17;
	ld.global.f64 	%fd29, [%rd18];
	add.s64 	%rd19, %rd16, %rd52;
	ld.global.f64 	%fd30, [%rd19];
	fma.rn.f64 	%fd31, %fd29, %fd30, %fd28;
	add.s32 	%r103, %r144, -1;
	mul.wide.s32 	%rd20, %r103, 8;
	add.s64 	%rd21, %rd1, %rd20;
	ld.global.f64 	%fd32, [%rd21];
	add.s64 	%rd22, %rd19, %rd52;
	ld.global.f64 	%fd33, [%rd22];
	fma.rn.f64 	%fd34, %fd32, %fd33, %fd31;
	add.s32 	%r104, %r145, -1;
	mul.wide.s32 	%rd23, %r104, 8;
	add.s64 	%rd24, %rd1, %rd23;
	ld.global.f64 	%fd35, [%rd24];
	add.s64 	%rd25, %rd22, %rd52;
	ld.global.f64 	%fd36, [%rd25];
	fma.rn.f64 	%fd37, %fd35, %fd36, %fd34;
	add.s32 	%r105, %r146, -1;
	mul.wide.s32 	%rd26, %r105, 8;
	add.s64 	%rd27, %rd1, %rd26;
	ld.global.f64 	%fd38, [%rd27];
	add.s64 	%rd28, %rd25, %rd52;
	ld.global.f64 	%fd39, [%rd28];
	fma.rn.f64 	%fd40, %fd38, %fd39, %fd37;
	add.s32 	%r106, %r147, -1;
	mul.wide.s32 	%rd29, %r106, 8;
	add.s64 	%rd30, %rd1, %rd29;
	ld.global.f64 	%fd41, [%rd30];
	add.s64 	%rd31, %rd28, %rd52;
	ld.global.f64 	%fd42, [%rd31];
	fma.rn.f64 	%fd73, %fd41, %fd42, %fd40;
	sub.s32 	%r147, %r147, %r11;
	sub.s32 	%r146, %r146, %r11;
	sub.s32 	%r145, %r145, %r11;
	sub.s32 	%r144, %r144, %r11;
	sub.s32 	%r143, %r143, %r11;
	sub.s32 	%r142, %r142, %r11;
	sub.s32 	%r141, %r141, %r11;
	add.s32 	%r140, %r140, 8;
	add.s32 	%r139, %r139, %r13;
	sub.s32 	%r138, %r138, %r11;
	setp.ne.s32 	%p4, %r140, 0;
	mov.u32 	%r149, %r10;
	@%p4 bra 	$L__BB0_6;
$L__BB0_7:
	setp.eq.s32 	%p5, %r8, 0;
	@%p5 bra 	$L__BB0_15;
	add.s32 	%r107, %r8, -1;
	setp.lt.u32 	%p6, %r107, 3;
	@%p6 bra 	$L__BB0_10;
	not.b32 	%r108, %r149;
	add.s32 	%r109, %r15, %r108;
	mad.lo.s32 	%r110, %r109, %r65, %r21;
	mul.wide.s32 	%rd32, %r110, 8;
	add.s64 	%rd33, %rd1, %rd32;
	ld.global.f64 	%fd44, [%rd33];
	add.s32 	%r111, %r16, %r149;
	mad.lo.s32 	%r112, %r111, %r67, %r22;
	mul.wide.s32 	%rd34, %r112, 8;
	add.s64 	%rd35, %rd2, %rd34;
	ld.global.f64 	%fd45, [%rd35];
	fma.rn.f64 	%fd46, %fd44, %fd45, %fd73;
	sub.s32 	%r113, %r15, %r149;
	add.s32 	%r114, %r113, -2;
	mul.lo.s32 	%r115, %r114, %r65;
	add.s32 	%r116, %r21, %r115;
	mul.wide.s32 	%rd36, %r116, 8;
	add.s64 	%rd37, %rd1, %rd36;
	ld.global.f64 	%fd47, [%rd37];
	add.s64 	%rd39, %rd35, %rd52;
	ld.global.f64 	%fd48, [%rd39];
	fma.rn.f64 	%fd49, %fd47, %fd48, %fd46;
	add.s32 	%r117, %r115, %r20;
	mul.wide.s32 	%rd40, %r117, 8;
	add.s64 	%rd41, %rd1, %rd40;
	ld.global.f64 	%fd50, [%rd41];
	add.s64 	%rd42, %rd39, %rd52;
	ld.global.f64 	%fd51, [%rd42];
	fma.rn.f64 	%fd52, %fd50, %fd51, %fd49;
	add.s32 	%r118, %r113, -4;
	mad.lo.s32 	%r119, %r118, %r65, %r21;
	mul.wide.s32 	%rd43, %r119, 8;
	add.s64 	%rd44, %rd1, %rd43;
	ld.global.f64 	%fd53, [%rd44];
	add.s64 	%rd45, %rd42, %rd52;
	ld.global.f64 	%fd54, [%rd45];
	fma.rn.f64 	%fd73, %fd53, %fd54, %fd52;
	add.s32 	%r149, %r149, 4;
$L__BB0_10:
	setp.eq.s32 	%p7, %r9, 0;
	@%p7 bra 	$L__BB0_15;
	setp.eq.s32 	%p8, %r9, 1;
	@%p8 bra 	$L__BB0_13;
	not.b32 	%r120, %r149;
	add.s32 	%r121, %r15, %r120;
	mad.lo.s32 	%r122, %r121, %r65, %r21;
	mul.wide.s32 	%rd46, %r122, 8;
	add.s64 	%rd47, %rd1, %rd46;
	ld.global.f64 	%fd56, [%rd47];
	add.s32 	%r123, %r16, %r149;
	mad.lo.s32 	%r124, %r123, %r67, %r22;
	mul.wide.s32 	%rd48, %r124, 8;
	add.s64 	%rd49, %rd2, %rd48;
	ld.global.f64 	%fd57, [%rd49];
	fma.rn.f64 	%fd58, %fd56, %fd57, %fd73;
	sub.s32 	%r125, %r15, %r149;
	add.s32 	%r126, %r125, -2;
	mad.lo.s32 	%r127, %r126, %r65, %r21;
	mul.wide.s32 	%rd50, %r127, 8;
	add.s64 	%rd51, %rd1, %rd50;
	ld.global.f64 	%fd59, [%rd51];
	add.s64 	%rd53, %rd49, %rd52;
	ld.global.f64 	%fd60, [%rd53];
	fma.rn.f64 	%fd73, %fd59, %fd60, %fd58;
	add.s32 	%r149, %r149, 2;
$L__BB0_13:
	and.b32  	%r128, %r64, 1;
	setp.eq.b32 	%p9, %r128, 1;
	not.pred 	%p10, %p9;
	@%p10 bra 	$L__BB0_15;
	not.b32 	%r129, %r149;
	add.s32 	%r130, %r15, %r129;
	mad.lo.s32 	%r131, %r130, %r65, %r21;
	mul.wide.s32 	%rd54, %r131, 8;
	add.s64 	%rd55, %rd1, %rd54;
	ld.global.f64 	%fd61, [%rd55];
	add.s32 	%r132, %r16, %r149;
	mad.lo.s32 	%r133, %r132, %r67, %r22;
	mul.wide.s32 	%rd56, %r133, 8;
	add.s64 	%rd57, %rd2, %rd56;
	ld.global.f64 	%fd62, [%rd57];
	fma.rn.f64 	%fd73, %fd61, %fd62, %fd73;
$L__BB0_15:
	add.s32 	%r137, %r137, 1;
	setp.ne.s32 	%p11, %r137, %r65;
	@%p11 bra 	$L__BB0_4;
	add.s32 	%r136, %r136, 1;
	setp.ne.s32 	%p12, %r136, %r66;
	@%p12 bra 	$L__BB0_3;
$L__BB0_17:
	cvta.to.global.u64 	%rd58, %rd3;
	mad.lo.s32 	%r134, %r61, %r6, %r4;
	mad.lo.s32 	%r135, %r134, %r60, %r5;
	mul.wide.s32 	%rd59, %r135, 8;
	add.s64 	%rd60, %rd58, %rd59;
	st.global.f64 	[%rd60], %fd73;
	ret;

}


// ===== COMPILED SASS (sm_100) =====

	.target	sm_100

	.elftype	@"ET_EXEC"


//--------------------- .note.nv.tkinfo           --------------------------
	.section	.note.nv.tkinfo,"",@"SHT_NOTE"
	.sectionflags	@"SHF_NOTE_NV_TKINFO"
	.tkinfo
        /*0018*/ 	.word	0x00000002
        /*0030*/ 	.string	""
        /*0030*/ 	.string	"ptxas"
        /*0030*/ 	.string	"Cuda compilation tools, release 13.0, V13.0.88"
        /*0030*/ 	.string	"Build cuda_13.0.r13.0/compiler.36424714_0"
        /*0030*/ 	.string	"-arch sm_100 -m 64 "



//--------------------- .note.nv.cuinfo           --------------------------
	.section	.note.nv.cuinfo,"",@"SHT_NOTE"
	.sectionflags	@"SHF_NOTE_NV_CUINFO"
        /*0018*/ 	.short	0x0002
        /*001a*/ 	.short	0x0064
        /*001c*/ 	.short	0x0082
	.zero		2


//--------------------- .nv.info                  --------------------------
	.section	.nv.info,"",@"SHT_CUDA_INFO"
	.align	4


	//----- nvinfo : EIATTR_REGCOUNT
	.align		4
        /*0000*/ 	.byte	0x04, 0x2f
        /*0002*/ 	.short	(.L_1 - .L_0)
	.align		4
.L_0:
        /*0004*/ 	.word	index@(_Z10convKernel7Matrix37Matrix4S_)
        /*0008*/ 	.word	0x00000020


	//----- nvinfo : EIATTR_FRAME_SIZE
	.align		4
.L_1:
        /*000c*/ 	.byte	0x04, 0x11
        /*000e*/ 	.short	(.L_3 - .L_2)
	.align		4
.L_2:
        /*0010*/ 	.word	index@(_Z10convKernel7Matrix37Matrix4S_)
        /*0014*/ 	.word	0x00000000


	//----- nvinfo : EIATTR_MIN_STACK_SIZE
	.align		4
.L_3:
        /*0018*/ 	.byte	0x04, 0x12
        /*001a*/ 	.short	(.L_5 - .L_4)
	.align		4
.L_4:
        /*001c*/ 	.word	index@(_Z10convKernel7Matrix37Matrix4S_)
        /*0020*/ 	.word	0x00000000
.L_5:


//--------------------- .nv.compat                --------------------------
	.section	.nv.compat,"",@"SHT_CUDA_COMPAT_INFO"
	.align	4
        /*0000*/ 	.byte	0x02, 0x09, 0x00, 0x00, 0x02, 0x02, 0x01, 0x00, 0x02, 0x05, 0x05, 0x00, 0x03, 0x07, 0x01, 0x01
        /*0010*/ 	.byte	0x02, 0x03, 0x00, 0x00, 0x02, 0x06, 0x01, 0x00, 0x04, 0x0b, 0x08, 0x00, 0x01, 0x00, 0x00, 0x00
        /*0020*/ 	.byte	0x00, 0x00, 0x00, 0x00


//--------------------- .nv.info._Z10convKernel7Matrix37Matrix4S_ --------------------------
	.section	.nv.info._Z10convKernel7Matrix37Matrix4S_,"",@"SHT_CUDA_INFO"
	.sectionflags	@""
	.align	4


	//----- nvinfo : EIATTR_CUDA_API_VERSION
	.align		4
        /*0000*/ 	.byte	0x04, 0x37
        /*0002*/ 	.short	(.L_7 - .L_6)
.L_6:
        /*0004*/ 	.word	0x00000082


	//----- nvinfo : EIATTR_KPARAM_INFO
	.align		4
.L_7:
        /*0008*/ 	.byte	0x04, 0x17
        /*000a*/ 	.short	(.L_9 - .L_8)
.L_8:
        /*000c*/ 	.word	0x00000000
        /*0010*/ 	.short	0x0002
        /*0012*/ 	.short	0x0030
        /*0014*/ 	.byte	0x00, 0xf0, 0x61, 0x00


	//----- nvinfo : EIATTR_KPARAM_INFO
	.align		4
.L_9:
        /*0018*/ 	.byte	0x04, 0x17
        /*001a*/ 	.short	(.L_11 - .L_10)
.L_10:
        /*001c*/ 	.word	0x00000000
        /*0020*/ 	.short	0x0001
        /*0022*/ 	.short	0x0018
        /*0024*/ 	.byte	0x00, 0xf0, 0x61, 0x00


	//----- nvinfo : EIATTR_KPARAM_INFO
	.align		4
.L_11:
        /*0028*/ 	.byte	0x04, 0x17
        /*002a*/ 	.short	(.L_13 - .L_12)
.L_12:
        /*002c*/ 	.word	0x00000000
        /*0030*/ 	.short	0x0000
        /*0032*/ 	.short	0x0000
        /*0034*/ 	.byte	0x00, 0xf0, 0x61, 0x00


	//----- nvinfo : EIATTR_SPARSE_MMA_MASK
	.align		4
.L_13:
        /*0038*/ 	.byte	0x03, 0x50
        /*003a*/ 	.short	0x0000


	//----- nvinfo : EIATTR_MAXREG_COUNT
	.align		4
        /*003c*/ 	.byte	0x03, 0x1b
        /*003e*/ 	.short	0x00ff


	//----- nvinfo : EIATTR_MERCURY_ISA_VERSION
	.align		4
        /*0040*/ 	.byte	0x03, 0x5f
        /*0042*/ 	.short	0x0101


	//----- nvinfo : EIATTR_VRC_CTA_INIT_COUNT
	.align		4
        /*0044*/ 	.byte	0x02, 0x4a
	.zero		1
	.zero		1


	//----- nvinfo : EIATTR_EXIT_INSTR_OFFSETS
	.align		4
        /*0048*/ 	.byte	0x04, 0x1c
        /*004a*/ 	.short	(.L_15 - .L_14)


	//   ....[0]....
.L_14:
        /*004c*/ 	.word	0x00000e40


	//----- nvinfo : EIATTR_CBANK_PARAM_SIZE
	.align		4
.L_15:
        /*0050*/ 	.byte	0x03, 0x19
        /*0052*/ 	.short	0x0048


	//----- nvinfo : EIATTR_PARAM_CBANK
	.align		4
        /*0054*/ 	.byte	0x04, 0x0a
        /*0056*/ 	.short	(.L_17 - .L_16)
	.align		4
.L_16:
        /*0058*/ 	.word	index@(.nv.constant0._Z10convKernel7Matrix37Matrix4S_)
        /*005c*/ 	.short	0x0380
        /*005e*/ 	.short	0x0048


	//----- nvinfo : EIATTR_SW_WAR
	.align		4
.L_17:
        /*0060*/ 	.byte	0x04, 0x36
        /*0062*/ 	.short	(.L_19 - .L_18)
.L_18:
        /*0064*/ 	.word	0x00000008
.L_19:


//--------------------- .nv.callgraph             --------------------------
	.section	.nv.callgraph,"",@"SHT_CUDA_CALLGRAPH"
	.align	4
	.sectionentsize	8
	.align		4
        /*0000*/ 	.word	0x00000000
	.align		4
        /*0004*/ 	.word	0xffffffff
	.align		4
        /*0008*/ 	.word	0x00000000
	.align		4
        /*000c*/ 	.word	0xfffffffe
	.align		4
        /*0010*/ 	.word	0x00000000
	.align		4
        /*0014*/ 	.word	0xfffffffd
	.align		4
        /*0018*/ 	.word	0x00000000
	.align		4
        /*001c*/ 	.word	0xfffffffc


//--------------------- .text._Z10convKernel7Matrix37Matrix4S_ --------------------------
	.section	.text._Z10convKernel7Matrix37Matrix4S_,"ax",@progbits
	.align	128
        .global         _Z10convKernel7Matrix37Matrix4S_
        .type           _Z10convKernel7Matrix37Matrix4S_,@function
        .size           _Z10convKernel7Matrix37Matrix4S_,(.L_x_9 - _Z10convKernel7Matrix37Matrix4S_)
        .other          _Z10convKernel7Matrix37Matrix4S_,@"STO_CUDA_ENTRY STV_DEFAULT"
_Z10convKernel7Matrix37Matrix4S_:
.text._Z10convKernel7Matrix37Matrix4S_:
[----:B------:R-:W-:Y:S01]  /*0000*/  LDC R1, c[0x0][0x37c] ;  /* 0x0000df00ff017b82 */ /* 0x000fe20000000800 */
[----:B------:R-:W0:Y:S01]  /*0010*/  LDCU.64 UR4, c[0x0][0x3a0] ;  /* 0x00007400ff0477ac */ /* 0x000e220008000a00 */
[----:B------:R-:W1:Y:S06]  /*0020*/  S2R R3, SR_TID.X ;  /* 0x0000000000037919 */ /* 0x000e6c0000002100 */
[----:B------:R-:W1:Y:S01]  /*0030*/  LDC R0, c[0x0][0x360] ;  /* 0x0000d800ff007b82 */ /* 0x000e620000000800 */
[----:B------:R-:W-:Y:S01]  /*0040*/  CS2R R18, SRZ ;  /* 0x0000000000127805 */ /* 0x000fe2000001ff00 */
[----:B------:R-:W2:Y:S01]  /*0050*/  LDCU UR9, c[0x0][0x3b0] ;  /* 0x00007600ff0977ac */ /* 0x000ea20008000800 */
[----:B------:R-:W3:Y:S01]  /*0060*/  S2R R5, SR_TID.Y ;  /* 0x0000000000057919 */ /* 0x000ee20000002200 */
[----:B------:R-:W4:Y:S01]  /*0070*/  LDCU.64 UR10, c[0x0][0x358] ;  /* 0x00006b00ff0a77ac */ /* 0x000f220008000a00 */
[----:B------:R-:W5:Y:S03]  /*0080*/  S2R R7, SR_TID.Z ;  /* 0x0000000000077919 */ /* 0x000f660000002300 */
[----:B------:R-:W1:Y:S08]  /*0090*/  S2UR UR6, SR_CTAID.X ;  /* 0x00000000000679c3 */ /* 0x000e700000002500 */
[----:B------:R-:W3:Y:S01]  /*00a0*/  LDC R2, c[0x0][0x364] ;  /* 0x0000d900ff027b82 */ /* 0x000ee20000000800 */
[----:B0-----:R-:W-:-:S04]  /*00b0*/  UISETP.LT.AND UP0, UPT, UR5, UR4, UPT ;  /* 0x000000040500728c */ /* 0x001fc8000bf01270 */
[----:B------:R-:W-:-:S03]  /*00c0*/  USEL UR4, UR5, UR4, UP0 ;  /* 0x0000000405047287 */ /* 0x000fc60008000000 */
[----:B------:R-:W3:Y:S01]  /*00d0*/  S2UR UR7, SR_CTAID.Y ;  /* 0x00000000000779c3 */ /* 0x000ee20000002600 */
[----:B------:R-:W-:-:S04]  /*00e0*/  UISETP.GE.AND UP0, UPT, UR4, 0x1, UPT ;  /* 0x000000010400788c */ /* 0x000fc8000bf06270 */
[----:B--2---:R-:W-:-:S03]  /*00f0*/  UISETP.LT.OR UP0, UPT, UR9, 0x1, !UP0 ;  /* 0x000000010900788c */ /* 0x004fc6000c701670 */
[----:B------:R-:W5:Y:S01]  /*0100*/  S2UR UR8, SR_CTAID.Z ;  /* 0x00000000000879c3 */ /* 0x000f620000002700 */
[----:B-1----:R-:W-:-:S07]  /*0110*/  IMAD R0, R0, UR6, R3 ;  /* 0x0000000600007c24 */ /* 0x002fce000f8e0203 */
[----:B------:R-:W5:Y:S01]  /*0120*/  LDC R4, c[0x0][0x368] ;  /* 0x0000da00ff047b82 */ /* 0x000f620000000800 */
[----:B---3--:R-:W-:Y:S02]  /*0130*/  IMAD R2, R2, UR7, R5 ;  /* 0x0000000702027c24 */ /* 0x008fe4000f8e0205 */
[----:B-----5:R-:W-:Y:S01]  /*0140*/  IMAD R3, R4, UR8, R7 ;  /* 0x0000000804037c24 */ /* 0x020fe2000f8e0207 */
[----:B----4-:R-:W-:Y:S06]  /*0150*/  BRA.U UP0, `(.L_x_0) ;  /* 0x0000000d001c7547 */ /* 0x010fec000b800000 */
[----:B------:R-:W-:Y:S01]  /*0160*/  CS2R R18, SRZ ;  /* 0x0000000000127805 */ /* 0x000fe2000001ff00 */
[----:B------:R-:W-:-:S06]  /*0170*/  UMOV UR4, URZ ;  /* 0x000000ff00047c82 */ /* 0x000fcc0008000000 */
.L_x_7:
[----:B------:R-:W0:Y:S01]  /*0180*/  LDC R4, c[0x0][0x39c] ;  /* 0x0000e700ff047b82 */ /* 0x000e220000000800 */
[----:B------:R-:W1:Y:S07]  /*0190*/  LDCU UR5, c[0x0][0x3b0] ;  /* 0x00007600ff0577ac */ /* 0x000e6e0008000800 */
[----:B------:R-:W2:Y:S08]  /*01a0*/  LDC R7, c[0x0][0x3b8] ;  /* 0x0000ee00ff077b82 */ /* 0x000eb00000000800 */
[----:B------:R-:W3:Y:S01]  /*01b0*/  LDC R6, c[0x0][0x3a0] ;  /* 0x0000e800ff067b82 */ /* 0x000ee20000000800 */
[----:B0-----:R-:W-:-:S02]  /*01c0*/  IMAD R5, R3, R4, UR4 ;  /* 0x0000000403057e24 */ /* 0x001fc4000f8e0204 */
[----:B--2---:R-:W-:Y:S01]  /*01d0*/  IMAD R7, R7, UR4, R0 ;  /* 0x0000000407077c24 */ /* 0x004fe2000f8e0200 */
[----:B------:R-:W-:-:S04]  /*01e0*/  UIADD3 UR4, UPT, UPT, UR4, 0x1, URZ ;  /* 0x0000000104047890 */ /* 0x000fc8000fffe0ff */
[----:B-1----:R-:W-:Y:S01]  /*01f0*/  UISETP.NE.AND UP0, UPT, UR4, UR5, UPT ;  /* 0x000000050400728c */ /* 0x002fe2000bf05270 */
[----:B---3--:R-:W-:Y:S02]  /*0200*/  IMAD R6, R5, R6, R6 ;  /* 0x0000000605067224 */ /* 0x008fe400078e0206 */
[----:B------:R-:W-:-:S08]  /*0210*/  UMOV UR5, URZ ;  /* 0x000000ff00057c82 */ /* 0x000fd00008000000 */
.L_x_6:
[----:B------:R-:W0:Y:S01]  /*0220*/  LDC.64 R10, c[0x0][0x3a0] ;  /* 0x0000e800ff0a7b82 */ /* 0x000e220000000a00 */
[----:B------:R-:W-:Y:S01]  /*0230*/  HFMA2 R4, -RZ, RZ, 0, 0 ;  /* 0x00000000ff047431 */ /* 0x000fe200000001ff */
[----:B0-----:R-:W-:-:S13]  /*0240*/  ISETP.GE.U32.AND P0, PT, R10, 0x8, PT ;  /* 0x000000080a00780c */ /* 0x001fda0003f06070 */
[----:B------:R-:W-:Y:S05]  /*0250*/  @!P0 BRA `(.L_x_1) ;  /* 0x0000000400608947 */ /* 0x000fea0003800000 */
[----:B------:R-:W0:Y:S01]  /*0260*/  LDC R8, c[0x0][0x3b4] ;  /* 0x0000ed00ff087b82 */ /* 0x000e220000000800 */
[----:B------:R-:W1:Y:S01]  /*0270*/  LDCU UR6, c[0x0][0x3a0] ;  /* 0x00007400ff0677ac */ /* 0x000e620008000800 */
[----:B------:R-:W-:Y:S01]  /*0280*/  IMAD R16, R11, R10, RZ ;  /* 0x0000000a0b107224 */ /* 0x000fe200078e02ff */
[C---:B------:R-:W-:Y:S02]  /*0290*/  IADD3 R4, PT, PT, R6.reuse, -0x7, RZ ;  /* 0xfffffff906047810 */ /* 0x040fe40007ffe0ff */
[C---:B------:R-:W-:Y:S01]  /*02a0*/  IADD3 R12, PT, PT, R6.reuse, -0x6, RZ ;  /* 0xfffffffa060c7810 */ /* 0x040fe20007ffe0ff */
[----:B------:R-:W-:Y:S01]  /*02b0*/  IMAD R16, R5, R16, R16 ;  /* 0x0000001005107224 */ /* 0x000fe200078e0210 */
[----:B------:R-:W-:Y:S01]  /*02c0*/  IADD3 R22, PT, PT, R6, -0x5, RZ ;  /* 0xfffffffb06167810 */ /* 0x000fe20007ffe0ff */
[-C--:B------:R-:W-:Y:S01]  /*02d0*/  IMAD R4, R4, R11.reuse, -UR5 ;  /* 0x8000000504047e24 */ /* 0x080fe2000f8e020b */
        /* <DEDUP_REMOVED lines=8> */
[----:B------:R-:W-:Y:S01]  /*0360*/  IADD3 R27, PT, PT, R16, -UR5, RZ ;  /* 0x80000005101b7c10 */ /* 0x000fe2000fffe0ff */
[-C--:B------:R-:W-:Y:S01]  /*0370*/  IMAD R25, R20, R11.reuse, -UR5 ;  /* 0x8000000514197e24 */ /* 0x080fe2000f8e020b */
[----:B-1----:R-:W-:Y:S01]  /*0380*/  ULOP3.LUT UR6, UR6, 0x7ffffff8, URZ, 0xc0, !UPT ;  /* 0x7ffffff806067892 */ /* 0x002fe2000f8ec0ff */
[----:B------:R-:W-:-:S03]  /*0390*/  IMAD R26, R26, R11, -UR5 ;  /* 0x800000051a1a7e24 */ /* 0x000fc6000f8e020b */
[----:B------:R-:W-:Y:S01]  /*03a0*/  UIADD3 UR6, UPT, UPT, -UR6, URZ, URZ ;  /* 0x000000ff06067290 */ /* 0x000fe2000fffe1ff */
[----:B0-----:R-:W-:-:S05]  /*03b0*/  IMAD R29, R7, R8, R2 ;  /* 0x00000008071d7224 */ /* 0x001fca00078e0202 */
[----:B------:R-:W-:-:S07]  /*03c0*/  IADD3 R29, PT, PT, R29, UR5, RZ ;  /* 0x000000051d1d7c10 */ /* 0x000fce000fffe0ff */
.L_x_2:
[----:B------:R-:W0:Y:S01]  /*03d0*/  LDC.64 R16, c[0x0][0x3a8] ;  /* 0x0000ea00ff107b82 */ /* 0x000e220000000a00 */
[----:B------:R-:W-:-:S07]  /*03e0*/  IADD3 R13, PT, PT, R27, -0x1, RZ ;  /* 0xffffffff1b0d7810 */ /* 0x000fce0007ffe0ff */
[----:B------:R-:W1:Y:S01]  /*03f0*/  LDC.64 R14, c[0x0][0x3c0] ;  /* 0x0000f000ff0e7b82 */ /* 0x000e620000000a00 */
[----:B0-----:R-:W-:-:S06]  /*0400*/  IMAD.WIDE R12, R13, 0x8, R16 ;  /* 0x000000080d0c7825 */ /* 0x001fcc00078e0210 */
[----:B------:R-:W2:Y:S01]  /*0410*/  LDG.E.64 R12, desc[UR10][R12.64] ;  /* 0x0000000a0c0c7981 */ /* 0x000ea2000c1e1b00 */
[----:B-1----:R-:W-:-:S05]  /*0420*/  IMAD.WIDE R14, R29, 0x8, R14 ;  /* 0x000000081d0e7825 */ /* 0x002fca00078e020e */
[----:B------:R-:W2:Y:S02]  /*0430*/  LDG.E.64 R20, desc[UR10][R14.64] ;  /* 0x0000000a0e147981 */ /* 0x000ea4000c1e1b00 */
[----:B--2---:R-:W-:Y:S01]  /*0440*/  DFMA R20, R12, R20, R18 ;  /* 0x000000140c14722b */ /* 0x004fe20000000012 */
[----:B------:R-:W-:Y:S01]  /*0450*/  IADD3 R19, PT, PT, R26, -0x1, RZ ;  /* 0xffffffff1a137810 */ /* 0x000fe20007ffe0ff */
[----:B------:R-:W-:-:S04]  /*0460*/  IMAD.WIDE R12, R8, 0x8, R14 ;  /* 0x00000008080c7825 */ /* 0x000fc800078e020e */
[----:B------:R-:W-:Y:S02]  /*0470*/  IMAD.WIDE R14, R19, 0x8, R16 ;  /* 0x00000008130e7825 */ /* 0x000fe400078e0210 */
[----:B------:R0:W2:Y:S04]  /*0480*/  LDG.E.64 R18, desc[UR10][R12.64] ;  /* 0x0000000a0c127981 */ /* 0x0000a8000c1e1b00 */
[----:B------:R-:W2:Y:S01]  /*0490*/  LDG.E.64 R14, desc[UR10][R14.64] ;  /* 0x0000000a0e0e7981 */ /* 0x000ea2000c1e1b00 */
[----:B0-----:R-:W-:Y:S01]  /*04a0*/  IMAD.WIDE R12, R8, 0x8, R12 ;  /* 0x00000008080c7825 */ /* 0x001fe200078e020c */
[----:B--2---:R-:W-:Y:S01]  /*04b0*/  DFMA R18, R14, R18, R20 ;  /* 0x000000120e12722b */ /* 0x004fe20000000014 */
[----:B------:R-:W-:-:S05]  /*04c0*/  IADD3 R21, PT, PT, R25, -0x1, RZ ;  /* 0xffffffff19157810 */ /* 0x000fca0007ffe0ff */
[----:B------:R-:W-:-:S05]  /*04d0*/  IMAD.WIDE R20, R21, 0x8, R16 ;  /* 0x0000000815147825 */ /* 0x000fca00078e0210 */
[----:B------:R-:W2:Y:S04]  /*04e0*/  LDG.E.64 R14, desc[UR10][R20.64] ;  /* 0x0000000a140e7981 */ /* 0x000ea8000c1e1b00 */
[----:B------:R-:W2:Y:S01]  /*04f0*/  LDG.E.64 R20, desc[UR10][R12.64] ;  /* 0x0000000a0c147981 */ /* 0x000ea2000c1e1b00 */
[----:B------:R-:W-:Y:S01]  /*0500*/  IADD3 R28, PT, PT, R24, -0x1, RZ ;  /* 0xffffffff181c7810 */ /* 0x000fe20007ffe0ff */
[----:B--2---:R-:W-:Y:S01]  /*0510*/  DFMA R20, R14, R20, R18 ;  /* 0x000000140e14722b */ /* 0x004fe20000000012 */
[----:B------:R-:W-:-:S04]  /*0520*/  IMAD.WIDE R18, R8, 0x8, R12 ;  /* 0x0000000808127825 */ /* 0x000fc800078e020c */
[----:B------:R-:W-:Y:S01]  /*0530*/  IMAD.WIDE R12, R28, 0x8, R16 ;  /* 0x000000081c0c7825 */ /* 0x000fe200078e0210 */
[----:B------:R0:W2:Y:S05]  /*0540*/  LDG.E.64 R14, desc[UR10][R18.64] ;  /* 0x0000000a120e7981 */ /* 0x0000aa000c1e1b00 */
[----:B------:R-:W2:Y:S01]  /*0550*/  LDG.E.64 R12, desc[UR10][R12.64] ;  /* 0x0000000a0c0c7981 */ /* 0x000ea2000c1e1b00 */
[----:B------:R-:W-:Y:S01]  /*0560*/  IADD3 R28, PT, PT, R23, -0x1, RZ ;  /* 0xffffffff171c7810 */ /* 0x000fe20007ffe0ff */
[----:B0-----:R-:W-:Y:S01]  /*0570*/  IMAD.WIDE R18, R8, 0x8, R18 ;  /* 0x0000000808127825 */ /* 0x001fe200078e0212 */
[----:B--2---:R-:W-:-:S03]  /*0580*/  DFMA R14, R12, R14, R20 ;  /* 0x0000000e0c0e722b */ /* 0x004fc60000000014 */
[----:B------:R-:W-:-:S05]  /*0590*/  IMAD.WIDE R20, R28, 0x8, R16 ;  /* 0x000000081c147825 */ /* 0x000fca00078e0210 */
[----:B------:R-:W2:Y:S04]  /*05a0*/  LDG.E.64 R12, desc[UR10][R20.64] ;  /* 0x0000000a140c7981 */ /* 0x000ea8000c1e1b00 */
[----:B------:R-:W2:Y:S01]  /*05b0*/  LDG.E.64 R20, desc[UR10][R18.64] ;  /* 0x0000000a12147981 */ /* 0x000ea2000c1e1b00 */
[----:B------:R-:W-:Y:S01]  /*05c0*/  IADD3 R28, PT, PT, R22, -0x1, RZ ;  /* 0xffffffff161c7810 */ /* 0x000fe20007ffe0ff */
[----:B--2---:R-:W-:-:S04]  /*05d0*/  DFMA R20, R12, R20, R14 ;  /* 0x000000140c14722b */ /* 0x004fc8000000000e */
[----:B------:R-:W-:-:S04]  /*05e0*/  IMAD.WIDE R12, R28, 0x8, R16 ;  /* 0x000000081c0c7825 */ /* 0x000fc800078e0210 */
[C---:B------:R-:W-:Y:S02]  /*05f0*/  IMAD.WIDE R14, R8.reuse, 0x8, R18 ;  /* 0x00000008080e7825 */ /* 0x040fe400078e0212 */
[----:B------:R-:W2:Y:S04]  /*0600*/  LDG.E.64 R18, desc[UR10][R12.64] ;  /* 0x0000000a0c127981 */ /* 0x000ea8000c1e1b00 */
[----:B------:R0:W2:Y:S01]  /*0610*/  LDG.E.64 R12, desc[UR10][R14.64] ;  /* 0x0000000a0e0c7981 */ /* 0x0000a2000c1e1b00 */
[----:B------:R-:W-:Y:S01]  /*0620*/  IADD3 R28, PT, PT, R9, -0x1, RZ ;  /* 0xffffffff091c7810 */ /* 0x000fe20007ffe0ff */
[----:B0-----:R-:W-:Y:S01]  /*0630*/  IMAD.WIDE R14, R8, 0x8, R14 ;  /* 0x00000008080e7825 */ /* 0x001fe200078e020e */
[----:B--2---:R-:W-:Y:S01]  /*0640*/  DFMA R12, R18, R12, R20 ;  /* 0x0000000c120c722b */ /* 0x004fe20000000014 */
[----:B------:R-:W-:-:S02]  /*0650*/  IADD3 R21, PT, PT, R4, -0x1, RZ ;  /* 0xffffffff04157810 */ /* 0x000fc40007ffe0ff */
[----:B------:R-:W-:-:S04]  /*0660*/  IMAD.WIDE R18, R28, 0x8, R16 ;  /* 0x000000081c127825 */ /* 0x000fc800078e0210 */
[----:B------:R-:W-:Y:S02]  /*0670*/  IMAD.WIDE R16, R21, 0x8, R16 ;  /* 0x0000000815107825 */ /* 0x000fe400078e0210 */
[----:B------:R-:W2:Y:S04]  /*0680*/  LDG.E.64 R18, desc[UR10][R18.64] ;  /* 0x0000000a12127981 */ /* 0x000ea8000c1e1b00 */
[----:B------:R-:W2:Y:S04]  /*0690*/  LDG.E.64 R20, desc[UR10][R14.64] ;  /* 0x0000000a0e147981 */ /* 0x000ea8000c1e1b00 */
[----:B------:R-:W3:Y:S01]  /*06a0*/  LDG.E.64 R16, desc[UR10][R16.64] ;  /* 0x0000000a10107981 */ /* 0x000ee2000c1e1b00 */
[----:B------:R-:W-:Y:S01]  /*06b0*/  UIADD3 UR6, UPT, UPT, UR6, 0x8, URZ ;  /* 0x0000000806067890 */ /* 0x000fe2000fffe0ff */
[----:B--2---:R-:W-:Y:S01]  /*06c0*/  DFMA R20, R18, R20, R12 ;  /* 0x000000141214722b */ /* 0x004fe2000000000c */
[----:B------:R-:W-:-:S06]  /*06d0*/  IMAD.WIDE R12, R8, 0x8, R14 ;  /* 0x00000008080c7825 */ /* 0x000fcc00078e020e */
[----:B------:R-:W3:Y:S01]  /*06e0*/  LDG.E.64 R12, desc[UR10][R12.64] ;  /* 0x0000000a0c0c7981 */ /* 0x000ee2000c1e1b00 */
[----:B------:R-:W-:Y:S01]  /*06f0*/  UISETP.NE.AND UP1, UPT, UR6, URZ, UPT ;  /* 0x000000ff0600728c */ /* 0x000fe2000bf25270 */
[----:B------:R-:W-:Y:S02]  /*0700*/  IADD3 R28, PT, PT, -R11, RZ, RZ ;  /* 0x000000ff0b1c7210 */ /* 0x000fe40007ffe1ff */
[----:B------:R-:W-:Y:S02]  /*0710*/  LEA R29, R8, R29, 0x3 ;  /* 0x0000001d081d7211 */ /* 0x000fe400078e18ff */
[C---:B------:R-:W-:Y:S02]  /*0720*/  LEA R4, R28.reuse, R4, 0x3 ;  /* 0x000000041c047211 */ /* 0x040fe400078e18ff */
[C---:B------:R-:W-:Y:S02]  /*0730*/  LEA R9, R28.reuse, R9, 0x3 ;  /* 0x000000091c097211 */ /* 0x040fe400078e18ff */
[----:B------:R-:W-:-:S02]  /*0740*/  LEA R22, R28, R22, 0x3 ;  /* 0x000000161c167211 */ /* 0x000fc400078e18ff */
[C---:B------:R-:W-:Y:S02]  /*0750*/  LEA R23, R28.reuse, R23, 0x3 ;  /* 0x000000171c177211 */ /* 0x040fe400078e18ff */
[C---:B------:R-:W-:Y:S02]  /*0760*/  LEA R24, R28.reuse, R24, 0x3 ;  /* 0x000000181c187211 */ /* 0x040fe400078e18ff */
[C---:B------:R-:W-:Y:S02]  /*0770*/  LEA R25, R28.reuse, R25, 0x3 ;  /* 0x000000191c197211 */ /* 0x040fe400078e18ff */
[C---:B------:R-:W-:Y:S02]  /*0780*/  LEA R26, R28.reuse, R26, 0x3 ;  /* 0x0000001a1c1a7211 */ /* 0x040fe400078e18ff */
[----:B------:R-:W-:Y:S01]  /*0790*/  LEA R27, R28, R27, 0x3 ;  /* 0x0000001b1c1b7211 */ /* 0x000fe200078e18ff */
[----:B---3--:R-:W-:Y:S01]  /*07a0*/  DFMA R18, R16, R12, R20 ;  /* 0x0000000c1012722b */ /* 0x008fe20000000014 */
[----:B------:R-:W-:Y:S10]  /*07b0*/  BRA.U UP1, `(.L_x_2) ;  /* 0xfffffffd01047547 */ /* 0x000ff4000b83ffff */
[----:B------:R-:W0:Y:S02]  /*07c0*/  LDC R4, c[0x0][0x3a0] ;  /* 0x0000e800ff047b82 */ /* 0x000e240000000800 */
[----:B0-----:R-:W-:-:S07]  /*07d0*/  LOP3.LUT R4, R4, 0x7ffffff8, RZ, 0xc0, !PT ;  /* 0x7ffffff804047812 */ /* 0x001fce00078ec0ff */
.L_x_1:
[----:B------:R-:W0:Y:S02]  /*07e0*/  LDCU UR6, c[0x0][0x3a0] ;  /* 0x00007400ff0677ac */ /* 0x000e240008000800 */
[----:B0-----:R-:W-:-:S04]  /*07f0*/  ULOP3.LUT UR7, UR6, 0x7, URZ, 0xc0, !UPT ;  /* 0x0000000706077892 */ /* 0x001fc8000f8ec0ff */
[----:B------:R-:W-:-:S09]  /*0800*/  UISETP.NE.AND UP1, UPT, UR7, URZ, UPT ;  /* 0x000000ff0700728c */ /* 0x000fd2000bf25270 */
[----:B------:R-:W-:Y:S05]  /*0810*/  BRA.U !UP1, `(.L_x_3) ;  /* 0x00000005095c7547 */ /* 0x000fea000b800000 */
[----:B------:R-:W-:Y:S01]  /*0820*/  ULOP3.LUT UR8, UR6, 0x3, URZ, 0xc0, !UPT ;  /* 0x0000000306087892 */ /* 0x000fe2000f8ec0ff */
[----:B------:R-:W-:Y:S01]  /*0830*/  IADD3 R8, PT, PT, R2, UR5, RZ ;  /* 0x0000000502087c10 */ /* 0x000fe2000fffe0ff */
[----:B------:R-:W-:Y:S02]  /*0840*/  UIADD3 UR6, UPT, UPT, UR7, -0x1, URZ ;  /* 0xffffffff07067890 */ /* 0x000fe4000fffe0ff */
[----:B------:R-:W-:Y:S02]  /*0850*/  UISETP.NE.AND UP2, UPT, UR8, URZ, UPT ;  /* 0x000000ff0800728c */ /* 0x000fe4000bf45270 */
[----:B------:R-:W-:-:S09]  /*0860*/  UISETP.GE.U32.AND UP1, UPT, UR6, 0x3, UPT ;  /* 0x000000030600788c */ /* 0x000fd2000bf26070 */
[----:B------:R-:W-:Y:S05]  /*0870*/  BRA.U !UP1, `(.L_x_4) ;  /* 0x0000000109947547 */ /* 0x000fea000b800000 */
[----:B------:R-:W0:Y:S01]  /*0880*/  LDC R9, c[0x0][0x3b4] ;  /* 0x0000ed00ff097b82 */ /* 0x000e220000000800 */
[----:B------:R-:W-:Y:S01]  /*0890*/  ULOP3.LUT UR6, URZ, UR5, URZ, 0x33, !UPT ;  /* 0x00000005ff067292 */ /* 0x000fe2000f8e33ff */
[-C--:B------:R-:W-:Y:S02]  /*08a0*/  LOP3.LUT R17, RZ, R4.reuse, RZ, 0x33, !PT ;  /* 0x00000004ff117212 */ /* 0x080fe400078e33ff */
[----:B------:R-:W-:Y:S02]  /*08b0*/  IADD3 R16, PT, PT, R7, R4, RZ ;  /* 0x0000000407107210 */ /* 0x000fe40007ffe0ff */
[----:B------:R-:W-:Y:S02]  /*08c0*/  IADD3 R17, PT, PT, R6, R17, RZ ;  /* 0x0000001106117210 */ /* 0x000fe40007ffe0ff */
[----:B------:R-:W1:Y:S01]  /*08d0*/  LDC.64 R14, c[0x0][0x3c0] ;  /* 0x0000f000ff0e7b82 */ /* 0x000e620000000a00 */
[----:B------:R-:W-:-:S05]  /*08e0*/  IADD3 R22, PT, PT, R11, UR6, RZ ;  /* 0x000000060b167c10 */ /* 0x000fca000fffe0ff */
[----:B------:R-:W-:Y:S02]  /*08f0*/  IMAD R17, R17, R11, R22 ;  /* 0x0000000b11117224 */ /* 0x000fe400078e0216 */
[----:B------:R-:W2:Y:S01]  /*0900*/  LDC.64 R12, c[0x0][0x3a8] ;  /* 0x0000ea00ff0c7b82 */ /* 0x000ea20000000a00 */
[----:B0-----:R-:W-:-:S04]  /*0910*/  IMAD R21, R16, R9, R8 ;  /* 0x0000000910157224 */ /* 0x001fc800078e0208 */
[----:B-1----:R-:W-:-:S04]  /*0920*/  IMAD.WIDE R14, R21, 0x8, R14 ;  /* 0x00000008150e7825 */ /* 0x002fc800078e020e */
[----:B--2---:R-:W-:Y:S02]  /*0930*/  IMAD.WIDE R26, R17, 0x8, R12 ;  /* 0x00000008111a7825 */ /* 0x004fe400078e020c */
[----:B------:R-:W2:Y:S04]  /*0940*/  LDG.E.64 R16, desc[UR10][R14.64] ;  /* 0x0000000a0e107981 */ /* 0x000ea8000c1e1b00 */
[----:B------:R0:W2:Y:S01]  /*0950*/  LDG.E.64 R20, desc[UR10][R26.64] ;  /* 0x0000000a1a147981 */ /* 0x0000a2000c1e1b00 */
[----:B------:R-:W-:-:S04]  /*0960*/  IADD3 R23, PT, PT, R6, -R4, RZ ;  /* 0x8000000406177210 */ /* 0x000fc80007ffe0ff */
[C---:B------:R-:W-:Y:S02]  /*0970*/  IADD3 R24, PT, PT, R23.reuse, -0x2, RZ ;  /* 0xfffffffe17187810 */ /* 0x040fe40007ffe0ff */
[----:B------:R-:W-:-:S03]  /*0980*/  IADD3 R28, PT, PT, R23, -0x4, RZ ;  /* 0xfffffffc171c7810 */ /* 0x000fc60007ffe0ff */
[CCC-:B------:R-:W-:Y:S02]  /*0990*/  IMAD R25, R24.reuse, R11.reuse, R22.reuse ;  /* 0x0000000b18197224 */ /* 0x1c0fe400078e0216 */
[-C--:B------:R-:W-:Y:S02]  /*09a0*/  IMAD R23, R24, R11.reuse, UR6 ;  /* 0x0000000618177e24 */ /* 0x080fe4000f8e020b */
[----:B0-----:R-:W-:Y:S01]  /*09b0*/  IMAD R27, R28, R11, R22 ;  /* 0x0000000b1c1b7224 */ /* 0x001fe200078e0216 */
[----:B--2---:R-:W-:Y:S01]  /*09c0*/  DFMA R16, R20, R16, R18 ;  /* 0x000000101410722b */ /* 0x004fe20000000012 */
[----:B------:R-:W-:-:S04]  /*09d0*/  IMAD.WIDE R20, R25, 0x8, R12 ;  /* 0x0000000819147825 */ /* 0x000fc800078e020c */
[----:B------:R-:W-:Y:S02]  /*09e0*/  IMAD.WIDE R18, R9, 0x8, R14 ;  /* 0x0000000809127825 */ /* 0x000fe400078e020e */
[----:B------:R-:W2:Y:S02]  /*09f0*/  LDG.E.64 R20, desc[UR10][R20.64] ;  /* 0x0000000a14147981 */ /* 0x000ea4000c1e1b00 */
[----:B------:R-:W-:Y:S02]  /*0a00*/  IMAD.WIDE R14, R23, 0x8, R12 ;  /* 0x00000008170e7825 */ /* 0x000fe400078e020c */
[----:B------:R-:W2:Y:S02]  /*0a10*/  LDG.E.64 R24, desc[UR10][R18.64] ;  /* 0x0000000a12187981 */ /* 0x000ea4000c1e1b00 */
[----:B------:R-:W-:Y:S02]  /*0a20*/  IMAD.WIDE R22, R9, 0x8, R18 ;  /* 0x0000000809167825 */ /* 0x000fe400078e0212 */
[----:B------:R-:W3:Y:S02]  /*0a30*/  LDG.E.64 R14, desc[UR10][R14.64] ;  /* 0x0000000a0e0e7981 */ /* 0x000ee4000c1e1b00 */
[----:B------:R-:W-:-:S02]  /*0a40*/  IMAD.WIDE R12, R27, 0x8, R12 ;  /* 0x000000081b0c7825 */ /* 0x000fc400078e020c */
[----:B------:R-:W3:Y:S02]  /*0a50*/  LDG.E.64 R26, desc[UR10][R22.64] ;  /* 0x0000000a161a7981 */ /* 0x000ee4000c1e1b00 */
[----:B------:R-:W-:Y:S02]  /*0a60*/  IMAD.WIDE R28, R9, 0x8, R22 ;  /* 0x00000008091c7825 */ /* 0x000fe400078e0216 */
[----:B------:R-:W4:Y:S04]  /*0a70*/  LDG.E.64 R12, desc[UR10][R12.64] ;  /* 0x0000000a0c0c7981 */ /* 0x000f28000c1e1b00 */
[----:B------:R-:W4:Y:S01]  /*0a80*/  LDG.E.64 R28, desc[UR10][R28.64] ;  /* 0x0000000a1c1c7981 */ /* 0x000f22000c1e1b00 */
[----:B------:R-:W-:Y:S01]  /*0a90*/  IADD3 R4, PT, PT, R4, 0x4, RZ ;  /* 0x0000000404047810 */ /* 0x000fe20007ffe0ff */
[----:B--2---:R-:W-:-:S08]  /*0aa0*/  DFMA R16, R20, R24, R16 ;  /* 0x000000181410722b */ /* 0x004fd00000000010 */
[----:B---3--:R-:W-:-:S08]  /*0ab0*/  DFMA R16, R14, R26, R16 ;  /* 0x0000001a0e10722b */ /* 0x008fd00000000010 */
[----:B----4-:R-:W-:-:S11]  /*0ac0*/  DFMA R18, R12, R28, R16 ;  /* 0x0000001c0c12722b */ /* 0x010fd60000000010 */
.L_x_4:
[----:B------:R-:W-:Y:S05]  /*0ad0*/  BRA.U !UP2, `(.L_x_3) ;  /* 0x000000010aac7547 */ /* 0x000fea000b800000 */
[----:B------:R-:W-:Y:S01]  /*0ae0*/  UISETP.NE.AND UP1, UPT, UR8, 0x1, UPT ;  /* 0x000000010800788c */ /* 0x000fe2000bf25270 */
[----:B------:R-:W-:-:S04]  /*0af0*/  LOP3.LUT R10, R10, 0x1, RZ, 0xc0, !PT ;  /* 0x000000010a0a7812 */ /* 0x000fc800078ec0ff */
[----:B------:R-:W-:-:S04]  /*0b00*/  ISETP.NE.U32.AND P0, PT, R10, 0x1, PT ;  /* 0x000000010a00780c */ /* 0x000fc80003f05070 */
[----:B------:R-:W-:Y:S09]  /*0b10*/  BRA.U !UP1, `(.L_x_5) ;  /* 0x00000001095c7547 */ /* 0x000ff2000b800000 */
[----:B------:R-:W0:Y:S01]  /*0b20*/  LDC R23, c[0x0][0x3b4] ;  /* 0x0000ed00ff177b82 */ /* 0x000e220000000800 */
[----:B------:R-:W-:Y:S01]  /*0b30*/  ULOP3.LUT UR6, URZ, UR5, URZ, 0x33, !UPT ;  /* 0x00000005ff067292 */ /* 0x000fe2000f8e33ff */
[-C--:B------:R-:W-:Y:S02]  /*0b40*/  LOP3.LUT R9, RZ, R4.reuse, RZ, 0x33, !PT ;  /* 0x00000004ff097212 */ /* 0x080fe400078e33ff */
[----:B------:R-:W-:Y:S02]  /*0b50*/  IADD3 R12, PT, PT, R7, R4, RZ ;  /* 0x00000004070c7210 */ /* 0x000fe40007ffe0ff */
[----:B------:R-:W-:Y:S02]  /*0b60*/  IADD3 R10, PT, PT, R6, R9, RZ ;  /* 0x00000009060a7210 */ /* 0x000fe40007ffe0ff */
[----:B------:R-:W1:Y:S01]  /*0b70*/  LDC.64 R16, c[0x0][0x3a8] ;  /* 0x0000ea00ff107b82 */ /* 0x000e620000000a00 */
[----:B------:R-:W-:-:S05]  /*0b80*/  IADD3 R14, PT, PT, R11, UR6, RZ ;  /* 0x000000060b0e7c10 */ /* 0x000fca000fffe0ff */
[----:B------:R-:W-:Y:S01]  /*0b90*/  IMAD R13, R10, R11, R14 ;  /* 0x0000000b0a0d7224 */ /* 0x000fe200078e020e */
[----:B------:R-:W-:Y:S01]  /*0ba0*/  IADD3 R10, PT, PT, R6, -0x2, -R4 ;  /* 0xfffffffe060a7810 */ /* 0x000fe20007ffe804 */
[----:B------:R-:W2:Y:S01]  /*0bb0*/  LDC.64 R20, c[0x0][0x3c0] ;  /* 0x0000f000ff147b82 */ /* 0x000ea20000000a00 */
[----:B0-----:R-:W-:Y:S02]  /*0bc0*/  IMAD R9, R12, R23, R8 ;  /* 0x000000170c097224 */ /* 0x001fe400078e0208 */
[----:B-1----:R-:W-:-:S06]  /*0bd0*/  IMAD.WIDE R12, R13, 0x8, R16 ;  /* 0x000000080d0c7825 */ /* 0x002fcc00078e0210 */
[----:B------:R-:W3:Y:S01]  /*0be0*/  LDG.E.64 R12, desc[UR10][R12.64] ;  /* 0x0000000a0c0c7981 */ /* 0x000ee2000c1e1b00 */
[----:B--2---:R-:W-:-:S04]  /*0bf0*/  IMAD.WIDE R20, R9, 0x8, R20 ;  /* 0x0000000809147825 */ /* 0x004fc800078e0214 */
[----:B------:R-:W-:Y:S02]  /*0c00*/  IMAD R9, R10, R11, R14 ;  /* 0x0000000b0a097224 */ /* 0x000fe400078e020e */
[----:B------:R-:W3:Y:S01]  /*0c10*/  LDG.E.64 R14, desc[UR10][R20.64] ;  /* 0x0000000a140e7981 */ /* 0x000ee2000c1e1b00 */
[----:B------:R-:W-:-:S04]  /*0c20*/  IMAD.WIDE R22, R23, 0x8, R20 ;  /* 0x0000000817167825 */ /* 0x000fc800078e0214 */
[----:B------:R-:W-:Y:S02]  /*0c30*/  IMAD.WIDE R16, R9, 0x8, R16 ;  /* 0x0000000809107825 */ /* 0x000fe400078e0210 */
[----:B------:R-:W2:Y:S04]  /*0c40*/  LDG.E.64 R22, desc[UR10][R22.64] ;  /* 0x0000000a16167981 */ /* 0x000ea8000c1e1b00 */
[----:B------:R-:W2:Y:S01]  /*0c50*/  LDG.E.64 R16, desc[UR10][R16.64] ;  /* 0x0000000a10107981 */ /* 0x000ea2000c1e1b00 */
[----:B------:R-:W-:Y:S01]  /*0c60*/  IADD3 R4, PT, PT, R4, 0x2, RZ ;  /* 0x0000000204047810 */ /* 0x000fe20007ffe0ff */
[----:B---3--:R-:W-:-:S08]  /*0c70*/  DFMA R14, R12, R14, R18 ;  /* 0x0000000e0c0e722b */ /* 0x008fd00000000012 */
[----:B--2---:R-:W-:-:S11]  /*0c80*/  DFMA R18, R22, R16, R14 ;  /* 0x000000101612722b */ /* 0x004fd6000000000e */
.L_x_5:
[----:B------:R-:W-:Y:S05]  /*0c90*/  @P0 BRA `(.L_x_3) ;  /* 0x00000000003c0947 */ /* 0x000fea0003800000 */
[----:B------:R-:W0:Y:S01]  /*0ca0*/  LDC.64 R14, c[0x0][0x3c0] ;  /* 0x0000f000ff0e7b82 */ /* 0x000e220000000a00 */
[----:B------:R-:W1:Y:S01]  /*0cb0*/  LDCU UR6, c[0x0][0x3b4] ;  /* 0x00007680ff0677ac */ /* 0x000e620008000800 */
[-C--:B------:R-:W-:Y:S02]  /*0cc0*/  LOP3.LUT R9, RZ, R4.reuse, RZ, 0x33, !PT ;  /* 0x00000004ff097212 */ /* 0x080fe400078e33ff */
[----:B------:R-:W-:Y:S01]  /*0cd0*/  IADD3 R17, PT, PT, R7, R4, RZ ;  /* 0x0000000407117210 */ /* 0x000fe20007ffe0ff */
[----:B------:R-:W-:Y:S01]  /*0ce0*/  ULOP3.LUT UR7, URZ, UR5, URZ, 0x33, !UPT ;  /* 0x00000005ff077292 */ /* 0x000fe2000f8e33ff */
[----:B------:R-:W-:Y:S02]  /*0cf0*/  IADD3 R4, PT, PT, R6, R9, RZ ;  /* 0x0000000906047210 */ /* 0x000fe40007ffe0ff */
[----:B------:R-:W2:Y:S03]  /*0d00*/  LDC.64 R12, c[0x0][0x3a8] ;  /* 0x0000ea00ff0c7b82 */ /* 0x000ea60000000a00 */
[----:B------:R-:W-:-:S05]  /*0d10*/  IADD3 R9, PT, PT, R11, UR7, RZ ;  /* 0x000000070b097c10 */ /* 0x000fca000fffe0ff */
[----:B------:R-:W-:Y:S02]  /*0d20*/  IMAD R9, R4, R11, R9 ;  /* 0x0000000b04097224 */ /* 0x000fe400078e0209 */
[----:B-1----:R-:W-:-:S04]  /*0d30*/  IMAD R17, R17, UR6, R8 ;  /* 0x0000000611117c24 */ /* 0x002fc8000f8e0208 */
[----:B0-----:R-:W-:-:S06]  /*0d40*/  IMAD.WIDE R14, R17, 0x8, R14 ;  /* 0x00000008110e7825 */ /* 0x001fcc00078e020e */
[----:B------:R-:W3:Y:S01]  /*0d50*/  LDG.E.64 R14, desc[UR10][R14.64] ;  /* 0x0000000a0e0e7981 */ /* 0x000ee2000c1e1b00 */
[----:B--2---:R-:W-:-:S06]  /*0d60*/  IMAD.WIDE R12, R9, 0x8, R12 ;  /* 0x00000008090c7825 */ /* 0x004fcc00078e020c */
[----:B------:R-:W3:Y:S02]  /*0d70*/  LDG.E.64 R12, desc[UR10][R12.64] ;  /* 0x0000000a0c0c7981 */ /* 0x000ee4000c1e1b00 */
[----:B---3--:R-:W-:-:S11]  /*0d80*/  DFMA R18, R12, R14, R18 ;  /* 0x0000000e0c12722b */ /* 0x008fd60000000012 */
.L_x_3:
[----:B------:R-:W-:-:S06]  /*0d90*/  UIADD3 UR5, UPT, UPT, UR5, 0x1, URZ ;  /* 0x0000000105057890 */ /* 0x000fcc000fffe0ff */
[----:B------:R-:W-:-:S13]  /*0da0*/  ISETP.NE.AND P0, PT, R11, UR5, PT ;  /* 0x000000050b007c0c */ /* 0x000fda000bf05270 */
[----:B------:R-:W-:Y:S05]  /*0db0*/  @P0 BRA `(.L_x_6) ;  /* 0xfffffff400180947 */ /* 0x000fea000383ffff */
[----:B------:R-:W-:Y:S05]  /*0dc0*/  BRA.U UP0, `(.L_x_7) ;  /* 0xfffffff100ec7547 */ /* 0x000fea000b83ffff */
.L_x_0:
[----:B------:R-:W0:Y:S01]  /*0dd0*/  LDCU UR4, c[0x0][0x388] ;  /* 0x00007100ff0477ac */ /* 0x000e220008000800 */
[----:B------:R-:W1:Y:S01]  /*0de0*/  LDC.64 R4, c[0x0][0x390] ;  /* 0x0000e400ff047b82 */ /* 0x000e620000000a00 */
[----:B------:R-:W2:Y:S01]  /*0df0*/  LDCU UR5, c[0x0][0x384] ;  /* 0x00007080ff0577ac */ /* 0x000ea20008000800 */
[----:B0-----:R-:W-:-:S04]  /*0e00*/  IMAD R3, R3, UR4, R0 ;  /* 0x0000000403037c24 */ /* 0x001fc8000f8e0200 */
[----:B--2---:R-:W-:-:S04]  /*0e10*/  IMAD R3, R3, UR5, R2 ;  /* 0x0000000503037c24 */ /* 0x004fc8000f8e0202 */
[----:B-1----:R-:W-:-:S05]  /*0e20*/  IMAD.WIDE R2, R3, 0x8, R4 ;  /* 0x0000000803027825 */ /* 0x002fca00078e0204 */
[----:B------:R-:W-:Y:S01]  /*0e30*/  STG.E.64 desc[UR10][R2.64], R18 ;  /* 0x0000001202007986 */ /* 0x000fe2000c101b0a */
[----:B------:R-:W-:Y:S05]  /*0e40*/  EXIT ;  /* 0x000000000000794d */ /* 0x000fea0003800000 */
.L_x_8:
[----:B------:R-:W-:-:S00]  /*0e50*/  BRA `(.L_x_8) ;  /* 0xfffffffc00fc7947 */ /* 0x000fc0000383ffff */
[----:B------:R-:W-:-:S00]  /*0e60*/  NOP ;  /* 0x0000000000007918 */ /* 0x000fc00000000000 */
        /* <DEDUP_REMOVED lines=9> */
.L_x_9:


//--------------------- .nv.shared.reserved.0     --------------------------
	.section	.nv.shared.reserved.0,"aw",@nobits
	.weak		__nv_reservedSMEM_offset_0_alias
	.size		__nv_reservedSMEM_offset_0_alias, 0, 64
	.other		__nv_reservedSMEM_offset_0_alias,@"STO_CUDA_RESERVED_SHARED STV_DEFAULT"
__nv_reservedSMEM_offset_0_alias:
	.zero		0
	.zero		64


//--------------------- .nv.constant0._Z10convKernel7Matrix37Matrix4S_ --------------------------
	.section	.nv.constant0._Z10convKernel7Matrix37Matrix4S_,"a",@progbits
	.sectionflags	@""
	.align	4
.nv.constant0._Z10convKernel7Matrix37Matrix4S_:
	.zero		968


//--------------------- SYMBOLS --------------------------

	.type		.nv.reservedSmem.offset0,@object
	.size		.nv.reservedSmem.offset0,0x4
